//
// Generated by NVIDIA NVVM Compiler
//
// Compiler Build ID: CL-36424714
// Cuda compilation tools, release 13.0, V13.0.88
// Based on NVVM 20.0.0
//

.version 9.0
.target sm_100
.address_size 64

	// .globl	_Z6kernelPfS_i
// _ZZ6kernelPfS_iE10partialSum has been demoted

.visible .entry _Z6kernelPfS_i(
	.param .u64 .ptr .align 1 _Z6kernelPfS_i_param_0,
	.param .u64 .ptr .align 1 _Z6kernelPfS_i_param_1,
	.param .u32 _Z6kernelPfS_i_param_2
)
{
	.reg .pred 	%p<13>;
	.reg .b32 	%r<12>;
	.reg .b32 	%f<34>;
	.reg .b64 	%rd<11>;
	// demoted variable
	.shared .align 4 .b8 _ZZ6kernelPfS_iE10partialSum[4096];
	ld.param.u64 	%rd3, [_Z6kernelPfS_i_param_0];
	ld.param.u64 	%rd2, [_Z6kernelPfS_i_param_1];
	ld.param.u32 	%r6, [_Z6kernelPfS_i_param_2];
	cvta.to.global.u64 	%rd1, %rd3;
	mov.u32 	%r1, %tid.x;
	mov.u32 	%r2, %ctaid.x;
	shl.b32 	%r7, %r2, 10;
	or.b32  	%r3, %r7, %r1;
	setp.ge.u32 	%p1, %r3, %r6;
	shl.b32 	%r8, %r1, 2;
	mov.u32 	%r9, _ZZ6kernelPfS_iE10partialSum;
	add.s32 	%r4, %r9, %r8;
	@%p1 bra 	$L__BB0_2;
	mul.wide.u32 	%rd4, %r3, 4;
	add.s64 	%rd5, %rd1, %rd4;
	ld.global.f32 	%f1, [%rd5];
	st.shared.f32 	[%r4], %f1;
	bra.uni 	$L__BB0_3;
$L__BB0_2:
	mov.b32 	%r10, 0;
	st.shared.u32 	[%r4], %r10;
$L__BB0_3:
	add.s32 	%r5, %r3, 512;
	setp.ge.u32 	%p2, %r5, %r6;
	@%p2 bra 	$L__BB0_5;
	mul.wide.u32 	%rd6, %r5, 4;
	add.s64 	%rd7, %rd1, %rd6;
	ld.global.f32 	%f2, [%rd7];
	st.shared.f32 	[%r4+2048], %f2;
	bra.uni 	$L__BB0_6;
$L__BB0_5:
	mov.b32 	%r11, 0;
	st.shared.u32 	[%r4+2048], %r11;
$L__BB0_6:
	bar.sync 	0;
	setp.gt.u32 	%p3, %r1, 511;
	@%p3 bra 	$L__BB0_8;
	ld.shared.f32 	%f3, [%r4+2048];
	ld.shared.f32 	%f4, [%r4];
	add.f32 	%f5, %f3, %f4;
	st.shared.f32 	[%r4], %f5;
$L__BB0_8:
	bar.sync 	0;
	setp.gt.u32 	%p4, %r1, 255;
	@%p4 bra 	$L__BB0_10;
	ld.shared.f32 	%f6, [%r4+1024];
	ld.shared.f32 	%f7, [%r4];
	add.f32 	%f8, %f6, %f7;
	st.shared.f32 	[%r4], %f8;
$L__BB0_10:
	bar.sync 	0;
	setp.gt.u32 	%p5, %r1, 127;
	@%p5 bra 	$L__BB0_12;
	ld.shared.f32 	%f9, [%r4+512];
	ld.shared.f32 	%f10, [%r4];
	add.f32 	%f11, %f9, %f10;
	st.shared.f32 	[%r4], %f11;
$L__BB0_12:
	bar.sync 	0;
	setp.gt.u32 	%p6, %r1, 63;
	@%p6 bra 	$L__BB0_14;
	ld.shared.f32 	%f12, [%r4+256];
	ld.shared.f32 	%f13, [%r4];
	add.f32 	%f14, %f12, %f13;
	st.shared.f32 	[%r4], %f14;
$L__BB0_14:
	bar.sync 	0;
	setp.gt.u32 	%p7, %r1, 31;
	@%p7 bra 	$L__BB0_16;
	ld.shared.f32 	%f15, [%r4+128];
	ld.shared.f32 	%f16, [%r4];
	add.f32 	%f17, %f15, %f16;
	st.shared.f32 	[%r4], %f17;
$L__BB0_16:
	bar.sync 	0;
	setp.gt.u32 	%p8, %r1, 15;
	@%p8 bra 	$L__BB0_18;
	ld.shared.f32 	%f18, [%r4+64];
	ld.shared.f32 	%f19, [%r4];
	add.f32 	%f20, %f18, %f19;
	st.shared.f32 	[%r4], %f20;
$L__BB0_18:
	bar.sync 	0;
	setp.gt.u32 	%p9, %r1, 7;
	@%p9 bra 	$L__BB0_20;
	ld.shared.f32 	%f21, [%r4+32];
	ld.shared.f32 	%f22, [%r4];
	add.f32 	%f23, %f21, %f22;
	st.shared.f32 	[%r4], %f23;
$L__BB0_20:
	bar.sync 	0;
	setp.gt.u32 	%p10, %r1, 3;
	@%p10 bra 	$L__BB0_22;
	ld.shared.f32 	%f24, [%r4+16];
	ld.shared.f32 	%f25, [%r4];
	add.f32 	%f26, %f24, %f25;
	st.shared.f32 	[%r4], %f26;
$L__BB0_22:
	bar.sync 	0;
	setp.gt.u32 	%p11, %r1, 1;
	@%p11 bra 	$L__BB0_24;
	ld.shared.f32 	%f27, [%r4+8];
	ld.shared.f32 	%f28, [%r4];
	add.f32 	%f29, %f27, %f28;
	st.shared.f32 	[%r4], %f29;
$L__BB0_24:
	bar.sync 	0;
	setp.ne.s32 	%p12, %r1, 0;
	@%p12 bra 	$L__BB0_26;
	ld.shared.f32 	%f30, [_ZZ6kernelPfS_iE10partialSum+4];
	ld.shared.f32 	%f31, [%r4];
	add.f32 	%f32, %f30, %f31;
	st.shared.f32 	[%r4], %f32;
	ld.shared.f32 	%f33, [_ZZ6kernelPfS_iE10partialSum];
	cvta.to.global.u64 	%rd8, %rd2;
	mul.wide.u32 	%rd9, %r2, 4;
	add.s64 	%rd10, %rd8, %rd9;
	st.global.f32 	[%rd10], %f33;
$L__BB0_26:
	ret;

}


// ===== COMPILED SASS (sm_100) =====

	.target	sm_100

	.elftype	@"ET_EXEC"


//--------------------- .note.nv.tkinfo           --------------------------
	.section	.note.nv.tkinfo,"",@"SHT_NOTE"
	.sectionflags	@"SHF_NOTE_NV_TKINFO"
	.tkinfo
        /*0018*/ 	.word	0x00000002
        /*0030*/ 	.string	""
        /*0030*/ 	.string	"ptxas"
        /*0030*/ 	.string	"Cuda compilation tools, release 13.0, V13.0.88"
        /*0030*/ 	.string	"Build cuda_13.0.r13.0/compiler.36424714_0"
        /*0030*/ 	.string	"-arch sm_100 -m 64 "



//--------------------- .note.nv.cuinfo           --------------------------
	.section	.note.nv.cuinfo,"",@"SHT_NOTE"
	.sectionflags	@"SHF_NOTE_NV_CUINFO"
        /*0018*/ 	.short	0x0002
        /*001a*/ 	.short	0x0064
        /*001c*/ 	.short	0x0082
	.zero		2


//--------------------- .nv.info                  --------------------------
	.section	.nv.info,"",@"SHT_CUDA_INFO"
	.align	4


	//----- nvinfo : EIATTR_REGCOUNT
	.align		4
        /*0000*/ 	.byte	0x04, 0x2f
        /*0002*/ 	.short	(.L_1 - .L_0)
	.align		4
.L_0:
        /*0004*/ 	.word	index@(_Z6kernelPfS_i)
        /*0008*/ 	.word	0x0000000b


	//----- nvinfo : EIATTR_FRAME_SIZE
	.align		4
.L_1:
        /*000c*/ 	.byte	0x04, 0x11
        /*000e*/ 	.short	(.L_3 - .L_2)
	.align		4
.L_2:
        /*0010*/ 	.word	index@(_Z6kernelPfS_i)
        /*0014*/ 	.word	0x00000000


	//----- nvinfo : EIATTR_MIN_STACK_SIZE
	.align		4
.L_3:
        /*0018*/ 	.byte	0x04, 0x12
        /*001a*/ 	.short	(.L_5 - .L_4)
	.align		4
.L_4:
        /*001c*/ 	.word	index@(_Z6kernelPfS_i)
        /*0020*/ 	.word	0x00000000
.L_5:


//--------------------- .nv.compat                --------------------------
	.section	.nv.compat,"",@"SHT_CUDA_COMPAT_INFO"
	.align	4
        /*0000*/ 	.byte	0x02, 0x09, 0x00, 0x00, 0x02, 0x02, 0x01, 0x00, 0x02, 0x05, 0x05, 0x00, 0x03, 0x07, 0x01, 0x01
        /*0010*/ 	.byte	0x02, 0x03, 0x00, 0x00, 0x02, 0x06, 0x01, 0x00, 0x04, 0x0b, 0x08, 0x00, 0x09, 0x00, 0x00, 0x00
        /*0020*/ 	.byte	0x00, 0x00, 0x00, 0x00


//--------------------- .nv.info._Z6kernelPfS_i   --------------------------
	.section	.nv.info._Z6kernelPfS_i,"",@"SHT_CUDA_INFO"
	.sectionflags	@""
	.align	4


	//----- nvinfo : EIATTR_CUDA_API_VERSION
	.align		4
        /*0000*/ 	.byte	0x04, 0x37
        /*0002*/ 	.short	(.L_7 - .L_6)
.L_6:
        /*0004*/ 	.word	0x00000082


	//----- nvinfo : EIATTR_KPARAM_INFO
	.align		4
.L_7:
        /*0008*/ 	.byte	0x04, 0x17
        /*000a*/ 	.short	(.L_9 - .L_8)
.L_8:
        /*000c*/ 	.word	0x00000000
        /*0010*/ 	.short	0x0002
        /*0012*/ 	.short	0x0010
        /*0014*/ 	.byte	0x00, 0xf0, 0x11, 0x00


	//----- nvinfo : EIATTR_KPARAM_INFO
	.align		4
.L_9:
        /*0018*/ 	.byte	0x04, 0x17
        /*001a*/ 	.short	(.L_11 - .L_10)
.L_10:
        /*001c*/ 	.word	0x00000000
        /*0020*/ 	.short	0x0001
        /*0022*/ 	.short	0x0008
        /*0024*/ 	.byte	0x00, 0xf5, 0x21, 0x00


	//----- nvinfo : EIATTR_KPARAM_INFO
	.align		4
.L_11:
        /*0028*/ 	.byte	0x04, 0x17
        /*002a*/ 	.short	(.L_13 - .L_12)
.L_12:
        /*002c*/ 	.word	0x00000000
        /*0030*/ 	.short	0x0000
        /*0032*/ 	.short	0x0000
        /*0034*/ 	.byte	0x00, 0xf5, 0x21, 0x00


	//----- nvinfo : EIATTR_SPARSE_MMA_MASK
	.align		4
.L_13:
        /*0038*/ 	.byte	0x03, 0x50
        /*003a*/ 	.short	0x0000


	//----- nvinfo : EIATTR_MAXREG_COUNT
	.align		4
        /*003c*/ 	.byte	0x03, 0x1b
        /*003e*/ 	.short	0x00ff


	//----- nvinfo : EIATTR_NUM_BARRIERS
	.align		4
        /*0040*/ 	.byte	0x02, 0x4c
        /*0042*/ 	.byte	0x01
	.zero		1


	//----- nvinfo : EIATTR_MERCURY_ISA_VERSION
	.align		4
        /*0044*/ 	.byte	0x03, 0x5f
        /*0046*/ 	.short	0x0101


	//----- nvinfo : EIATTR_VRC_CTA_INIT_COUNT
	.align		4
        /*0048*/ 	.byte	0x02, 0x4a
	.zero		1
	.zero		1


	//----- nvinfo : EIATTR_EXIT_INSTR_OFFSETS
	.align		4
        /*004c*/ 	.byte	0x04, 0x1c
        /*004e*/ 	.short	(.L_15 - .L_14)


	//   ....[0]....
.L_14:
        /*0050*/ 	.word	0x00000540


	//   ....[1]....
        /*0054*/ 	.word	0x000005d0


	//----- nvinfo : EIATTR_CRS_STACK_SIZE
	.align		4
.L_15:
        /*0058*/ 	.byte	0x04, 0x1e
        /*005a*/ 	.short	(.L_17 - .L_16)
.L_16:
        /*005c*/ 	.word	0x00000000


	//----- nvinfo : EIATTR_CBANK_PARAM_SIZE
	.align		4
.L_17:
        /*0060*/ 	.byte	0x03, 0x19
        /*0062*/ 	.short	0x0014


	//----- nvinfo : EIATTR_PARAM_CBANK
	.align		4
        /*0064*/ 	.byte	0x04, 0x0a
        /*0066*/ 	.short	(.L_19 - .L_18)
	.align		4
.L_18:
        /*0068*/ 	.word	index@(.nv.constant0._Z6kernelPfS_i)
        /*006c*/ 	.short	0x0380
        /*006e*/ 	.short	0x0014


	//----- nvinfo : EIATTR_SW_WAR
	.align		4
.L_19:
        /*0070*/ 	.byte	0x04, 0x36
        /*0072*/ 	.short	(.L_21 - .L_20)
.L_20:
        /*0074*/ 	.word	0x00000008
.L_21:


//--------------------- .nv.callgraph             --------------------------
	.section	.nv.callgraph,"",@"SHT_CUDA_CALLGRAPH"
	.align	4
	.sectionentsize	8
	.align		4
        /*0000*/ 	.word	0x00000000
	.align		4
        /*0004*/ 	.word	0xffffffff
	.align		4
        /*0008*/ 	.word	0x00000000
	.align		4
        /*000c*/ 	.word	0xfffffffe
	.align		4
        /*0010*/ 	.word	0x00000000
	.align		4
        /*0014*/ 	.word	0xfffffffd
	.align		4
        /*0018*/ 	.word	0x00000000
	.align		4
        /*001c*/ 	.word	0xfffffffc


//--------------------- .text._Z6kernelPfS_i      --------------------------
	.section	.text._Z6kernelPfS_i,"ax",@progbits
	.align	128
        .global         _Z6kernelPfS_i
        .type           _Z6kernelPfS_i,@function
        .size           _Z6kernelPfS_i,(.L_x_4 - _Z6kernelPfS_i)
        .other          _Z6kernelPfS_i,@"STO_CUDA_ENTRY STV_DEFAULT"
_Z6kernelPfS_i:
.text._Z6kernelPfS_i:
[----:B------:R-:W-:Y:S01]  /*0000*/  LDC R1, c[0x0][0x37c] ;  /* 0x0000df00ff017b82 */ /* 0x000fe20000000800 */
[----:B------:R-:W0:Y:S01]  /*0010*/  S2R R0, SR_CTAID.X ;  /* 0x0000000000007919 */ /* 0x000e220000002500 */
[----:B------:R-:W1:Y:S01]  /*0020*/  LDCU UR8, c[0x0][0x390] ;  /* 0x00007200ff0877ac */ /* 0x000e620008000800 */
[----:B------:R-:W2:Y:S01]  /*0030*/  S2R R2, SR_TID.X ;  /* 0x0000000000027919 */ /* 0x000ea20000002100 */
[----:B------:R-:W3:Y:S01]  /*0040*/  LDCU.64 UR6, c[0x0][0x358] ;  /* 0x00006b00ff0677ac */ /* 0x000ee20008000a00 */
[----:B0-----:R-:W-:-:S05]  /*0050*/  IMAD.SHL.U32 R3, R0, 0x400, RZ ;  /* 0x0000040000037824 */ /* 0x001fca00078e00ff */
[----:B--2---:R-:W-:-:S04]  /*0060*/  LOP3.LUT R7, R3, R2, RZ, 0xfc, !PT ;  /* 0x0000000203077212 */ /* 0x004fc800078efcff */
[----:B-1----:R-:W-:-:S13]  /*0070*/  ISETP.GE.U32.AND P0, PT, R7, UR8, PT ;  /* 0x0000000807007c0c */ /* 0x002fda000bf06070 */
[----:B------:R-:W0:Y:S02]  /*0080*/  @!P0 LDC.64 R4, c[0x0][0x380] ;  /* 0x0000e000ff048b82 */ /* 0x000e240000000a00 */
[----:B0-----:R-:W-:-:S06]  /*0090*/  @!P0 IMAD.WIDE.U32 R4, R7, 0x4, R4 ;  /* 0x0000000407048825 */ /* 0x001fcc00078e0004 */
[----:B---3--:R-:W2:Y:S01]  /*00a0*/  @!P0 LDG.E R4, desc[UR6][R4.64] ;  /* 0x0000000604048981 */ /* 0x008ea2000c1e1900 */
[----:B------:R-:W0:Y:S01]  /*00b0*/  S2UR UR5, SR_CgaCtaId ;  /* 0x00000000000579c3 */ /* 0x000e220000008800 */
[----:B------:R-:W-:Y:S01]  /*00c0*/  UMOV UR4, 0x400 ;  /* 0x0000040000047882 */ /* 0x000fe20000000000 */
[----:B------:R-:W-:Y:S01]  /*00d0*/  IADD3 R7, PT, PT, R7, 0x200, RZ ;  /* 0x0000020007077810 */ /* 0x000fe20007ffe0ff */
[----:B------:R-:W-:Y:S01]  /*00e0*/  BSSY.RECONVERGENT B0, `(.L_x_0) ;  /* 0x000000d000007945 */ /* 0x000fe20003800200 */
[----:B0-----:R-:W-:-:S06]  /*00f0*/  ULEA UR4, UR5, UR4, 0x18 ;  /* 0x0000000405047291 */ /* 0x001fcc000f8ec0ff */
[----:B------:R-:W-:-:S05]  /*0100*/  LEA R3, R2, UR4, 0x2 ;  /* 0x0000000402037c11 */ /* 0x000fca000f8e10ff */
[----:B--2---:R0:W-:Y:S04]  /*0110*/  @!P0 STS [R3], R4 ;  /* 0x0000000403008388 */ /* 0x0041e80000000800 */
[----:B------:R0:W-:Y:S01]  /*0120*/  @P0 STS [R3], RZ ;  /* 0x000000ff03000388 */ /* 0x0001e20000000800 */
[----:B------:R-:W-:-:S13]  /*0130*/  ISETP.GE.U32.AND P0, PT, R7, UR8, PT ;  /* 0x0000000807007c0c */ /* 0x000fda000bf06070 */
[----:B0-----:R-:W-:Y:S05]  /*0140*/  @P0 BRA `(.L_x_1) ;  /* 0x0000000000140947 */ /* 0x001fea0003800000 */
[----:B------:R-:W0:Y:S02]  /*0150*/  LDC.64 R4, c[0x0][0x380] ;  /* 0x0000e000ff047b82 */ /* 0x000e240000000a00 */
[----:B0-----:R-:W-:-:S06]  /*0160*/  IMAD.WIDE.U32 R4, R7, 0x4, R4 ;  /* 0x0000000407047825 */ /* 0x001fcc00078e0004 */
[----:B------:R-:W2:Y:S04]  /*0170*/  LDG.E R4, desc[UR6][R4.64] ;  /* 0x0000000604047981 */ /* 0x000ea8000c1e1900 */
[----:B--2---:R1:W-:Y:S01]  /*0180*/  STS [R3+0x800], R4 ;  /* 0x0008000403007388 */ /* 0x0043e20000000800 */
[----:B------:R-:W-:Y:S05]  /*0190*/  BRA `(.L_x_2) ;  /* 0x0000000000047947 */ /* 0x000fea0003800000 */
.L_x_1:
[----:B------:R0:W-:Y:S02]  /*01a0*/  STS [R3+0x800], RZ ;  /* 0x000800ff03007388 */ /* 0x0001e40000000800 */
.L_x_2:
[----:B------:R-:W-:Y:S05]  /*01b0*/  BSYNC.RECONVERGENT B0 ;  /* 0x0000000000007941 */ /* 0x000fea0003800200 */
.L_x_0:
[----:B------:R-:W-:Y:S01]  /*01c0*/  BAR.SYNC.DEFER_BLOCKING 0x0 ;  /* 0x0000000000007b1d */ /* 0x000fe20000010000 */
[C---:B------:R-:W-:Y:S02]  /*01d0*/  ISETP.GT.U32.AND P0, PT, R2.reuse, 0x1ff, PT ;  /* 0x000001ff0200780c */ /* 0x040fe40003f04070 */
[----:B------:R-:W-:-:S11]  /*01e0*/  ISETP.GT.U32.AND P1, PT, R2, 0xff, PT ;  /* 0x000000ff0200780c */ /* 0x000fd60003f24070 */
[----:B-1----:R-:W-:Y:S04]  /*01f0*/  @!P0 LDS R4, [R3+0x800] ;  /* 0x0008000003048984 */ /* 0x002fe80000000800 */
[----:B------:R-:W1:Y:S02]  /*0200*/  @!P0 LDS R5, [R3] ;  /* 0x0000000003058984 */ /* 0x000e640000000800 */
[----:B-1----:R-:W-:-:S05]  /*0210*/  @!P0 FADD R4, R4, R5 ;  /* 0x0000000504048221 */ /* 0x002fca0000000000 */
[----:B------:R-:W-:Y:S01]  /*0220*/  @!P0 STS [R3], R4 ;  /* 0x0000000403008388 */ /* 0x000fe20000000800 */
[----:B------:R-:W-:Y:S01]  /*0230*/  BAR.SYNC.DEFER_BLOCKING 0x0 ;  /* 0x0000000000007b1d */ /* 0x000fe20000010000 */
[----:B------:R-:W-:-:S05]  /*0240*/  ISETP.GT.U32.AND P0, PT, R2, 0x7f, PT ;  /* 0x0000007f0200780c */ /* 0x000fca0003f04070 */
[----:B------:R-:W-:Y:S04]  /*0250*/  @!P1 LDS R5, [R3+0x400] ;  /* 0x0004000003059984 */ /* 0x000fe80000000800 */
        /* <DEDUP_REMOVED lines=40> */
[----:B------:R-:W-:-:S05]  /*04e0*/  ISETP.NE.AND P1, PT, R2, RZ, PT ;  /* 0x000000ff0200720c */ /* 0x000fca0003f25270 */
[----:B------:R-:W-:Y:S04]  /*04f0*/  @!P0 LDS R5, [R3+0x8] ;  /* 0x0000080003058984 */ /* 0x000fe80000000800 */
[----:B------:R-:W1:Y:S02]  /*0500*/  @!P0 LDS R8, [R3] ;  /* 0x0000000003088984 */ /* 0x000e640000000800 */
[----:B-1----:R-:W-:-:S05]  /*0510*/  @!P0 FADD R8, R5, R8 ;  /* 0x0000000805088221 */ /* 0x002fca0000000000 */
[----:B------:R1:W-:Y:S01]  /*0520*/  @!P0 STS [R3], R8 ;  /* 0x0000000803008388 */ /* 0x0003e20000000800 */
[----:B------:R-:W-:Y:S06]  /*0530*/  BAR.SYNC.DEFER_BLOCKING 0x0 ;  /* 0x0000000000007b1d */ /* 0x000fec0000010000 */
[----:B------:R-:W-:Y:S05]  /*0540*/  @P1 EXIT ;  /* 0x000000000000194d */ /* 0x000fea0003800000 */
[----:B------:R-:W-:Y:S04]  /*0550*/  LDS R2, [UR4+0x4] ;  /* 0x00000404ff027984 */ /* 0x000fe80008000800 */
[----:B------:R-:W2:Y:S02]  /*0560*/  LDS R5, [R3] ;  /* 0x0000000003057984 */ /* 0x000ea40000000800 */
[----:B--2---:R-:W-:Y:S02]  /*0570*/  FADD R2, R2, R5 ;  /* 0x0000000502027221 */ /* 0x004fe40000000000 */
[----:B------:R-:W2:Y:S03]  /*0580*/  LDC.64 R4, c[0x0][0x388] ;  /* 0x0000e200ff047b82 */ /* 0x000ea60000000a00 */
[----:B------:R-:W-:Y:S04]  /*0590*/  STS [R3], R2 ;  /* 0x0000000203007388 */ /* 0x000fe80000000800 */
[----:B------:R-:W3:Y:S01]  /*05a0*/  LDS R7, [UR4] ;  /* 0x00000004ff077984 */ /* 0x000ee20008000800 */
[----:B--2---:R-:W-:-:S05]  /*05b0*/  IMAD.WIDE.U32 R4, R0, 0x4, R4 ;  /* 0x0000000400047825 */ /* 0x004fca00078e0004 */
[----:B---3--:R-:W-:Y:S01]  /*05c0*/  STG.E desc[UR6][R4.64], R7 ;  /* 0x0000000704007986 */ /* 0x008fe2000c101906 */
[----:B------:R-:W-:Y:S05]  /*05d0*/  EXIT ;  /* 0x000000000000794d */ /* 0x000fea0003800000 */
.L_x_3:
[----:B------:R-:W-:-:S00]  /*05e0*/  BRA `(.L_x_3) ;  /* 0xfffffffc00fc7947 */ /* 0x000fc0000383ffff */
[----:B------:R-:W-:-:S00]  /*05f0*/  NOP ;  /* 0x0000000000007918 */ /* 0x000fc00000000000 */
        /* <DEDUP_REMOVED lines=8> */
.L_x_4:


//--------------------- .nv.shared._Z6kernelPfS_i --------------------------
	.section	.nv.shared._Z6kernelPfS_i,"aw",@nobits
	.sectionflags	@""
	.align	4
.nv.shared._Z6kernelPfS_i:
	.zero		5120


//--------------------- .nv.shared.reserved.0     --------------------------
	.section	.nv.shared.reserved.0,"aw",@nobits
	.weak		__nv_reservedSMEM_offset_0_alias
	.size		__nv_reservedSMEM_offset_0_alias, 0, 64
	.other		__nv_reservedSMEM_offset_0_alias,@"STO_CUDA_RESERVED_SHARED STV_DEFAULT"
__nv_reservedSMEM_offset_0_alias:
	.zero		0
	.zero		64


//--------------------- .nv.constant0._Z6kernelPfS_i --------------------------
	.section	.nv.constant0._Z6kernelPfS_i,"a",@progbits
	.sectionflags	@""
	.align	4
.nv.constant0._Z6kernelPfS_i:
	.zero		916


//--------------------- SYMBOLS --------------------------

	.type		.nv.reservedSmem.offset0,@object
	.size		.nv.reservedSmem.offset0,0x4
	.type		.nv.reservedSmem.cap,@object
	.size		.nv.reservedSmem.cap,0x4
